	.headerflags	@"EF_CUDA_TEXMODE_UNIFIED EF_CUDA_64BIT_ADDRESS EF_CUDA_ACCELERATORS EF_CUDA_SM90 EF_CUDA_VIRTUAL_SM(EF_CUDA_SM90)"
	.elftype	@"ET_EXEC"


//--------------------- .nv.info                  --------------------------
	.section	.nv.info,"",@"SHT_CUDA_INFO"
	.align	4


	//----- nvinfo : EIATTR_REGCOUNT
	.align		4
        /*0000*/ 	.byte	0x04, 0x2f
        /*0002*/ 	.short	(.L_1 - .L_0)
	.align		4
.L_0:
        /*0004*/ 	.word	index@(triton_poi_fused_clone_5)
        /*0008*/ 	.word	0x0000001d


	//----- nvinfo : EIATTR_MIN_STACK_SIZE
	.align		4
.L_1:
        /*000c*/ 	.byte	0x04, 0x12
        /*000e*/ 	.short	(.L_3 - .L_2)
	.align		4
.L_2:
        /*0010*/ 	.word	index@(triton_poi_fused_clone_5)
        /*0014*/ 	.word	0x00000000


	//----- nvinfo : EIATTR_FRAME_SIZE
	.align		4
.L_3:
        /*0018*/ 	.byte	0x04, 0x11
        /*001a*/ 	.short	(.L_5 - .L_4)
	.align		4
.L_4:
        /*001c*/ 	.word	index@(triton_poi_fused_clone_5)
        /*0020*/ 	.word	0x00000000


	//----- nvinfo : EIATTR_MIN_STACK_SIZE
	.align		4
.L_5:
        /*0024*/ 	.byte	0x04, 0x12
        /*0026*/ 	.short	(.L_7 - .L_6)
	.align		4
.L_6:
        /*0028*/ 	.word	index@(triton_poi_fused_clone_5)
        /*002c*/ 	.word	0x00000000
.L_7:


//--------------------- .nv.info.triton_poi_fused_clone_5 --------------------------
	.section	.nv.info.triton_poi_fused_clone_5,"",@"SHT_CUDA_INFO"
	.sectionflags	@""
	.align	4


	//----- nvinfo : EIATTR_CUDA_API_VERSION
	.align		4
        /*0000*/ 	.byte	0x04, 0x37
        /*0002*/ 	.short	(.L_9 - .L_8)
.L_8:
        /*0004*/ 	.word	0x0000007c


	//----- nvinfo : EIATTR_KPARAM_INFO
	.align		4
.L_9:
        /*0008*/ 	.byte	0x04, 0x17
        /*000a*/ 	.short	(.L_11 - .L_10)
.L_10:
        /*000c*/ 	.word	0x00000000
        /*0010*/ 	.short	0x0004
        /*0012*/ 	.short	0x001c
        /*0014*/ 	.byte	0x00, 0xf0, 0x11, 0x00


	//----- nvinfo : EIATTR_KPARAM_INFO
	.align		4
.L_11:
        /*0018*/ 	.byte	0x04, 0x17
        /*001a*/ 	.short	(.L_13 - .L_12)
.L_12:
        /*001c*/ 	.word	0x00000000
        /*0020*/ 	.short	0x0003
        /*0022*/ 	.short	0x0018
        /*0024*/ 	.byte	0x00, 0xf0, 0x11, 0x00


	//----- nvinfo : EIATTR_KPARAM_INFO
	.align		4
.L_13:
        /*0028*/ 	.byte	0x04, 0x17
        /*002a*/ 	.short	(.L_15 - .L_14)
.L_14:
        /*002c*/ 	.word	0x00000000
        /*0030*/ 	.short	0x0002
        /*0032*/ 	.short	0x0010
        /*0034*/ 	.byte	0x00, 0xf4, 0x21, 0x00


	//----- nvinfo : EIATTR_KPARAM_INFO
	.align		4
.L_15:
        /*0038*/ 	.byte	0x04, 0x17
        /*003a*/ 	.short	(.L_17 - .L_16)
.L_16:
        /*003c*/ 	.word	0x00000000
        /*0040*/ 	.short	0x0001
        /*0042*/ 	.short	0x0008
        /*0044*/ 	.byte	0x00, 0xf4, 0x21, 0x00


	//----- nvinfo : EIATTR_KPARAM_INFO
	.align		4
.L_17:
        /*0048*/ 	.byte	0x04, 0x17
        /*004a*/ 	.short	(.L_19 - .L_18)
.L_18:
        /*004c*/ 	.word	0x00000000
        /*0050*/ 	.short	0x0000
        /*0052*/ 	.short	0x0000
        /*0054*/ 	.byte	0x00, 0xf4, 0x21, 0x00


	//----- nvinfo : EIATTR_SPARSE_MMA_MASK
	.align		4
.L_19:
        /*0058*/ 	.byte	0x03, 0x50
        /*005a*/ 	.short	0x0000


	//----- nvinfo : EIATTR_MAXREG_COUNT
	.align		4
        /*005c*/ 	.byte	0x03, 0x1b
        /*005e*/ 	.short	0x00ff


	//----- nvinfo : EIATTR_EXIT_INSTR_OFFSETS
	.align		4
        /*0060*/ 	.byte	0x04, 0x1c
        /*0062*/ 	.short	(.L_21 - .L_20)


	//   ....[0]....
.L_20:
        /*0064*/ 	.word	0x000005e0


	//   ....[1]....
        /*0068*/ 	.word	0x00000660


	//----- nvinfo : EIATTR_REQNTID
	.align		4
.L_21:
        /*006c*/ 	.byte	0x04, 0x10
        /*006e*/ 	.short	(.L_23 - .L_22)
.L_22:
        /*0070*/ 	.word	0x00000080
        /*0074*/ 	.word	0x00000001
        /*0078*/ 	.word	0x00000001


	//----- nvinfo : EIATTR_CBANK_PARAM_SIZE
	.align		4
.L_23:
        /*007c*/ 	.byte	0x03, 0x19
        /*007e*/ 	.short	0x0020


	//----- nvinfo : EIATTR_PARAM_CBANK
	.align		4
        /*0080*/ 	.byte	0x04, 0x0a
        /*0082*/ 	.short	(.L_25 - .L_24)
	.align		4
.L_24:
        /*0084*/ 	.word	index@(.nv.constant0.triton_poi_fused_clone_5)
        /*0088*/ 	.short	0x0210
        /*008a*/ 	.short	0x0020


	//----- nvinfo : EIATTR_SW_WAR
	.align		4
.L_25:
        /*008c*/ 	.byte	0x04, 0x36
        /*008e*/ 	.short	(.L_27 - .L_26)
.L_26:
        /*0090*/ 	.word	0x00000008
.L_27:


//--------------------- .nv.callgraph             --------------------------
	.section	.nv.callgraph,"",@"SHT_CUDA_CALLGRAPH"
	.align	4
	.sectionentsize	8
	.align		4
        /*0000*/ 	.word	0x00000000
	.align		4
        /*0004*/ 	.word	0xffffffff
	.align		4
        /*0008*/ 	.word	0x00000000
	.align		4
        /*000c*/ 	.word	0xfffffffe
	.align		4
        /*0010*/ 	.word	0x00000000
	.align		4
        /*0014*/ 	.word	0xfffffffd
	.align		4
        /*0018*/ 	.word	0x00000000
	.align		4
        /*001c*/ 	.word	0xfffffffc


//--------------------- .text.triton_poi_fused_clone_5 --------------------------
	.section	.text.triton_poi_fused_clone_5,"ax",@progbits
	.sectionflags	@"SHF_BARRIERS=1"
	.align	128
        .global         triton_poi_fused_clone_5
        .type           triton_poi_fused_clone_5,@function
        .size           triton_poi_fused_clone_5,(.L_x_1 - triton_poi_fused_clone_5)
        .other          triton_poi_fused_clone_5,@"STO_CUDA_ENTRY STV_DEFAULT"
triton_poi_fused_clone_5:
.text.triton_poi_fused_clone_5:
[----:B------:R-:W0:Y:S01]  /*0000*/  LDC R1, c[0x0][0x28] ;  /* 0x00000a00ff017b82 */ /* 0x000e220000000800 */
[----:B------:R-:W1:Y:S07]  /*0010*/  S2R R17, SR_CTAID.Y ;  /* 0x0000000000117919 */ /* 0x000e6e0000002600 */
[----:B------:R-:W2:Y:S01]  /*0020*/  LDC.64 R4, c[0x0][0x210] ;  /* 0x00008400ff047b82 */ /* 0x000ea20000000a00 */
[----:B------:R-:W-:Y:S02]  /*0030*/  CS2R R10, SRZ ;  /* 0x00000000000a7805 */ /* 0x000fe4000001ff00 */
[----:B------:R-:W-:Y:S01]  /*0040*/  CS2R R12, SRZ ;  /* 0x00000000000c7805 */ /* 0x000fe2000001ff00 */
[----:B------:R-:W3:Y:S01]  /*0050*/  S2R R0, SR_TID.X ;  /* 0x0000000000007919 */ /* 0x000ee20000002100 */
[----:B------:R-:W-:Y:S01]  /*0060*/  CS2R R14, SRZ ;  /* 0x00000000000e7805 */ /* 0x000fe2000001ff00 */
[----:B------:R-:W-:Y:S01]  /*0070*/  ULDC.64 UR6, c[0x0][0x208] ;  /* 0x0000820000067ab9 */ /* 0x000fe20000000a00 */
[----:B------:R-:W4:Y:S01]  /*0080*/  S2R R3, SR_CTAID.X ;  /* 0x0000000000037919 */ /* 0x000f220000002500 */
[----:B-1----:R-:W-:-:S02]  /*0090*/  IMAD.SHL.U32 R17, R17, 0x10, RZ ;  /* 0x0000001011117824 */ /* 0x002fc400078e00ff */
[----:B---3--:R-:W-:Y:S01]  /*00a0*/  IMAD.SHL.U32 R2, R0, 0x4, RZ ;  /* 0x0000000400027824 */ /* 0x008fe200078e00ff */
[----:B------:R-:W-:Y:S01]  /*00b0*/  SHF.R.U32.HI R16, RZ, 0x2, R0 ;  /* 0x00000002ff107819 */ /* 0x000fe20000011600 */
[----:B----4-:R-:W-:-:S03]  /*00c0*/  IMAD.SHL.U32 R3, R3, 0x40, RZ ;  /* 0x0000004003037824 */ /* 0x010fc600078e00ff */
[----:B------:R-:W-:Y:S02]  /*00d0*/  LOP3.LUT R6, R17, 0xc, R2, 0xf8, !PT ;  /* 0x0000000c11067812 */ /* 0x000fe400078ef802 */
[----:B------:R-:W-:Y:S02]  /*00e0*/  SGXT.U32 R16, R16, 0x5 ;  /* 0x000000051010781a */ /* 0x000fe40000000000 */
[----:B------:R-:W-:Y:S02]  /*00f0*/  ISETP.GE.AND P2, PT, R6, 0x10, PT ;  /* 0x000000100600780c */ /* 0x000fe40003f46270 */
[----:B------:R-:W-:Y:S02]  /*0100*/  SHF.R.U32.HI R7, RZ, 0x2, R6 ;  /* 0x00000002ff077819 */ /* 0x000fe40000011606 */
[----:B------:R-:W-:Y:S02]  /*0110*/  LOP3.LUT R6, R3, R16, RZ, 0xfc, !PT ;  /* 0x0000001003067212 */ /* 0x000fe400078efcff */
[----:B------:R-:W-:-:S02]  /*0120*/  LOP3.LUT R8, R3, 0x20, R16, 0xfe, !PT ;  /* 0x0000002003087812 */ /* 0x000fc400078efe10 */
[----:B------:R-:W-:Y:S01]  /*0130*/  ISETP.LT.AND P0, PT, R6, 0x40, !P2 ;  /* 0x000000400600780c */ /* 0x000fe20005701270 */
[----:B------:R-:W-:Y:S01]  /*0140*/  IMAD R7, R7, 0x40, R6 ;  /* 0x0000004007077824 */ /* 0x000fe200078e0206 */
[----:B------:R-:W-:Y:S02]  /*0150*/  ISETP.LT.AND P1, PT, R8, 0x40, !P2 ;  /* 0x000000400800780c */ /* 0x000fe40005721270 */
[----:B------:R-:W-:Y:S01]  /*0160*/  CS2R R8, SRZ ;  /* 0x0000000000087805 */ /* 0x000fe2000001ff00 */
[----:B------:R-:W1:Y:S01]  /*0170*/  @!P2 LDC.64 R18, c[0x0][0x218] ;  /* 0x00008600ff12ab82 */ /* 0x000e620000000a00 */
[----:B------:R-:W-:-:S04]  /*0180*/  IMAD R7, R7, 0xc, RZ ;  /* 0x0000000c07077824 */ /* 0x000fc800078e02ff */
[C---:B------:R-:W-:Y:S02]  /*0190*/  VIADD R21, R7.reuse, 0x8 ;  /* 0x0000000807157836 */ /* 0x040fe40000000000 */
[----:B------:R-:W-:Y:S01]  /*01a0*/  VIADD R23, R7, 0x188 ;  /* 0x0000018807177836 */ /* 0x000fe20000000000 */
[----:B------:R-:W-:Y:S01]  /*01b0*/  CS2R R6, SRZ ;  /* 0x0000000000067805 */ /* 0x000fe2000001ff00 */
[----:B--2---:R-:W-:-:S04]  /*01c0*/  IMAD.WIDE R20, R21, 0x4, R4 ;  /* 0x0000000415147825 */ /* 0x004fc800078e0204 */
[----:B------:R-:W-:Y:S01]  /*01d0*/  IMAD.WIDE R22, R23, 0x4, R4 ;  /* 0x0000000417167825 */ /* 0x000fe200078e0204 */
[----:B------:R-:W-:-:S04]  /*01e0*/  CS2R R4, SRZ ;  /* 0x0000000000047805 */ /* 0x000fc8000001ff00 */
[----:B------:R-:W2:Y:S04]  /*01f0*/  @P1 LDG.E.EL.128 R12, desc[UR6][R22.64] ;  /* 0x00000006160c1981 */ /* 0x000ea8000c2e1d00 */
[----:B------:R3:W4:Y:S04]  /*0200*/  @P0 LDG.E.EL.128 R4, desc[UR6][R20.64] ;  /* 0x0000000614040981 */ /* 0x000728000c2e1d00 */
[----:B-1----:R1:W4:Y:S01]  /*0210*/  @!P2 LDG.E.EL.128 R8, desc[UR6][R18.64+0x20] ;  /* 0x000020061208a981 */ /* 0x002322000c2e1d00 */
[----:B------:R-:W5:Y:S01]  /*0220*/  S2UR UR5, SR_CgaCtaId ;  /* 0x00000000000579c3 */ /* 0x000f620000008800 */
[----:B------:R-:W-:Y:S01]  /*0230*/  IMAD.SHL.U32 R24, R0, 0x100, RZ ;  /* 0x0000010000187824 */ /* 0x000fe200078e00ff */
[----:B------:R-:W-:-:S04]  /*0240*/  UMOV UR4, 0x400 ;  /* 0x0000040000047882 */ /* 0x000fc80000000000 */
[----:B------:R-:W-:-:S04]  /*0250*/  LOP3.LUT R25, R24, 0x300, RZ, 0xc0, !PT ;  /* 0x0000030018197812 */ /* 0x000fc800078ec0ff */
[C---:B------:R-:W-:Y:S02]  /*0260*/  LOP3.LUT R24, R25.reuse, R16, RZ, 0xfc, !PT ;  /* 0x0000001019187212 */ /* 0x040fe400078efcff */
[C---:B------:R-:W-:Y:S02]  /*0270*/  LOP3.LUT R16, R25.reuse, 0x40, RZ, 0xfc, !PT ;  /* 0x0000004019107812 */ /* 0x040fe400078efcff */
[C---:B------:R-:W-:Y:S02]  /*0280*/  LOP3.LUT R26, R25.reuse, 0x80, RZ, 0xfc, !PT ;  /* 0x00000080191a7812 */ /* 0x040fe400078efcff */
[----:B---3--:R-:W-:Y:S01]  /*0290*/  LOP3.LUT R20, R25, 0xc0, RZ, 0xfc, !PT ;  /* 0x000000c019147812 */ /* 0x008fe200078efcff */
[----:B0----5:R-:W-:-:S06]  /*02a0*/  UPRMT UR4, UR5, 0x654, UR4 ;  /* 0x0000065405047896 */ /* 0x021fcc0008000004 */
[----:B-1----:R-:W-:Y:S02]  /*02b0*/  LEA.HI R19, R16, UR4, RZ, 0x1c ;  /* 0x0000000410137c11 */ /* 0x002fe4000f8fe0ff */
[----:B------:R-:W-:Y:S02]  /*02c0*/  LEA.HI R21, R26, UR4, RZ, 0x1c ;  /* 0x000000041a157c11 */ /* 0x000fe4000f8fe0ff */
[----:B------:R-:W-:Y:S02]  /*02d0*/  LEA.HI R25, R25, UR4, RZ, 0x1c ;  /* 0x0000000419197c11 */ /* 0x000fe4000f8fe0ff */
[----:B------:R-:W-:Y:S01]  /*02e0*/  LEA.HI R23, R20, UR4, RZ, 0x1c ;  /* 0x0000000414177c11 */ /* 0x000fe2000f8fe0ff */
[C---:B------:R-:W-:Y:S02]  /*02f0*/  IMAD R16, R24.reuse, 0x4, R19 ;  /* 0x0000000418107824 */ /* 0x040fe400078e0213 */
[C---:B------:R-:W-:Y:S02]  /*0300*/  IMAD R19, R24.reuse, 0x4, R21 ;  /* 0x0000000418137824 */ /* 0x040fe400078e0215 */
[----:B------:R-:W-:-:S02]  /*0310*/  IMAD R20, R24, 0x4, R25 ;  /* 0x0000000418147824 */ /* 0x000fc400078e0219 */
[----:B------:R-:W-:Y:S02]  /*0320*/  IMAD R18, R24, 0x4, R23 ;  /* 0x0000000418127824 */ /* 0x000fe400078e0217 */
[C---:B----4-:R-:W-:Y:S01]  /*0330*/  FADD R21, R8.reuse, R4 ;  /* 0x0000000408157221 */ /* 0x050fe20000000000 */
[----:B--2---:R-:W-:Y:S01]  /*0340*/  FADD R23, R8, R12 ;  /* 0x0000000c08177221 */ /* 0x004fe20000000000 */
[C---:B------:R-:W-:Y:S01]  /*0350*/  FADD R5, R9.reuse, R5 ;  /* 0x0000000509057221 */ /* 0x040fe20000000000 */
[----:B------:R-:W-:Y:S01]  /*0360*/  FADD R13, R9, R13 ;  /* 0x0000000d090d7221 */ /* 0x000fe20000000000 */
[C---:B------:R-:W-:Y:S01]  /*0370*/  FADD R8, R10.reuse, R6 ;  /* 0x000000060a087221 */ /* 0x040fe20000000000 */
[C---:B------:R-:W-:Y:S01]  /*0380*/  FADD R9, R11.reuse, R7 ;  /* 0x000000070b097221 */ /* 0x040fe20000000000 */
[----:B------:R-:W-:Y:S01]  /*0390*/  STS [R20], R21 ;  /* 0x0000001514007388 */ /* 0x000fe20000000800 */
[----:B------:R-:W-:Y:S01]  /*03a0*/  FADD R14, R10, R14 ;  /* 0x0000000e0a0e7221 */ /* 0x000fe20000000000 */
[----:B------:R-:W-:-:S02]  /*03b0*/  FADD R15, R11, R15 ;  /* 0x0000000f0b0f7221 */ /* 0x000fc40000000000 */
[----:B------:R-:W-:Y:S04]  /*03c0*/  STS [R16+0x100], R5 ;  /* 0x0001000510007388 */ /* 0x000fe80000000800 */
[----:B------:R-:W-:Y:S04]  /*03d0*/  STS [R19+0x200], R8 ;  /* 0x0002000813007388 */ /* 0x000fe80000000800 */
[----:B------:R0:W-:Y:S04]  /*03e0*/  STS [R18+0x300], R9 ;  /* 0x0003000912007388 */ /* 0x0001e80000000800 */
[----:B------:R-:W-:Y:S04]  /*03f0*/  STS [R20+0x80], R23 ;  /* 0x0000801714007388 */ /* 0x000fe80000000800 */
[----:B------:R1:W-:Y:S01]  /*0400*/  STS [R16+0x180], R13 ;  /* 0x0001800d10007388 */ /* 0x0003e20000000800 */
[----:B------:R-:W-:Y:S01]  /*0410*/  SHF.R.U32.HI R4, RZ, 0x2, R0 ;  /* 0x00000002ff047819 */ /* 0x000fe20000011600 */
[----:B0-----:R-:W0:Y:S02]  /*0420*/  LDC.64 R8, c[0x0][0x220] ;  /* 0x00008800ff087b82 */ /* 0x001e240000000a00 */
[----:B------:R-:W-:Y:S04]  /*0430*/  STS [R19+0x280], R14 ;  /* 0x0002800e13007388 */ /* 0x000fe80000000800 */
[----:B------:R-:W-:Y:S01]  /*0440*/  STS [R18+0x380], R15 ;  /* 0x0003800f12007388 */ /* 0x000fe20000000800 */
[----:B------:R-:W-:-:S02]  /*0450*/  LOP3.LUT R4, R4, 0x1c, RZ, 0xc0, !PT ;  /* 0x0000001c04047812 */ /* 0x000fc400078ec0ff */
[----:B------:R-:W-:-:S03]  /*0460*/  LOP3.LUT R10, R2, 0x1fc, RZ, 0xc0, !PT ;  /* 0x000001fc020a7812 */ /* 0x000fc600078ec0ff */
[----:B------:R-:W-:-:S04]  /*0470*/  VIADD R7, R4, UR4 ;  /* 0x0000000404077c36 */ /* 0x000fc80008000000 */
[----:B------:R-:W-:Y:S01]  /*0480*/  IMAD R22, R10, 0x4, R7 ;  /* 0x000000040a167824 */ /* 0x000fe200078e0207 */
[----:B------:R-:W-:Y:S01]  /*0490*/  BAR.SYNC.DEFER_BLOCKING 0x0 ;  /* 0x0000000000007b1d */ /* 0x000fe20000010000 */
[----:B------:R-:W-:-:S04]  /*04a0*/  SHF.R.U32.HI R0, RZ, 0x4, R0 ;  /* 0x00000004ff007819 */ /* 0x000fc80000011600 */
[----:B------:R-:W-:Y:S01]  /*04b0*/  SGXT.U32 R0, R0, 0x3 ;  /* 0x000000030000781a */ /* 0x000fe20000000000 */
[----:B------:R-:W-:Y:S04]  /*04c0*/  LDS R4, [R22] ;  /* 0x0000000016047984 */ /* 0x000fe80000000800 */
[----:B------:R-:W-:Y:S04]  /*04d0*/  LDS R5, [R22+0x4] ;  /* 0x0000040016057984 */ /* 0x000fe80000000800 */
[----:B------:R-:W-:Y:S04]  /*04e0*/  LDS R6, [R22+0x8] ;  /* 0x0000080016067984 */ /* 0x000fe80000000800 */
[----:B------:R-:W2:Y:S01]  /*04f0*/  LDS R7, [R22+0xc] ;  /* 0x00000c0016077984 */ /* 0x000ea20000000800 */
[----:B------:R-:W-:-:S02]  /*0500*/  LOP3.LUT R12, R3, 0x3c, R2, 0xf8, !PT ;  /* 0x0000003c030c7812 */ /* 0x000fc400078ef802 */
[----:B------:R-:W-:Y:S02]  /*0510*/  LOP3.LUT R0, R17, R0, RZ, 0xfc, !PT ;  /* 0x0000000011007212 */ /* 0x000fe400078efcff */
[----:B------:R-:W-:Y:S02]  /*0520*/  ISETP.GE.AND P0, PT, R12, 0x40, PT ;  /* 0x000000400c00780c */ /* 0x000fe40003f06270 */
[----:B------:R-:W-:Y:S02]  /*0530*/  LOP3.LUT R11, R0, 0x8, RZ, 0xfc, !PT ;  /* 0x00000008000b7812 */ /* 0x000fe400078efcff */
[----:B------:R-:W-:Y:S02]  /*0540*/  LOP3.LUT R2, R10, 0x200, RZ, 0xfc, !PT ;  /* 0x000002000a027812 */ /* 0x000fe400078efcff */
[C---:B------:R-:W-:Y:S02]  /*0550*/  ISETP.LT.AND P1, PT, R0.reuse, 0x10, !P0 ;  /* 0x000000100000780c */ /* 0x040fe40004721270 */
[----:B------:R-:W-:Y:S01]  /*0560*/  ISETP.LT.AND P0, PT, R11, 0x10, !P0 ;  /* 0x000000100b00780c */ /* 0x000fe20004701270 */
[----:B------:R-:W-:Y:S01]  /*0570*/  IMAD R3, R0, 0x40, R12 ;  /* 0x0000004000037824 */ /* 0x000fe200078e020c */
[----:B------:R-:W-:-:S04]  /*0580*/  SHF.R.U32.HI R2, RZ, 0x4, R2 ;  /* 0x00000004ff027819 */ /* 0x000fc80000011602 */
[----:B------:R-:W-:Y:S01]  /*0590*/  LOP3.LUT R0, R2, 0x3c, RZ, 0xc0, !PT ;  /* 0x0000003c02007812 */ /* 0x000fe200078ec0ff */
[----:B0-----:R-:W-:-:S04]  /*05a0*/  IMAD.WIDE R2, R3, 0x4, R8 ;  /* 0x0000000403027825 */ /* 0x001fc800078e0208 */
[----:B-1----:R-:W-:-:S04]  /*05b0*/  VIADD R13, R0, UR4 ;  /* 0x00000004000d7c36 */ /* 0x002fc80008000000 */
[----:B------:R-:W-:Y:S01]  /*05c0*/  IMAD R13, R10, 0x4, R13 ;  /* 0x000000040a0d7824 */ /* 0x000fe200078e020d */
[----:B--2---:R0:W-:Y:S02]  /*05d0*/  @P1 STG.E.128 desc[UR6][R2.64], R4 ;  /* 0x0000000402001986 */ /* 0x0041e4000c101d06 */
[----:B0-----:R-:W-:Y:S05]  /*05e0*/  @!P0 EXIT ;  /* 0x000000000000894d */ /* 0x001fea0003800000 */
[----:B0-----:R-:W-:Y:S01]  /*05f0*/  LDS R4, [R13+0x800] ;  /* 0x000800000d047984 */ /* 0x001fe20000000800 */
[----:B------:R-:W-:-:S03]  /*0600*/  IMAD R11, R11, 0x40, R12 ;  /* 0x000000400b0b7824 */ /* 0x000fc600078e020c */
[----:B------:R-:W-:Y:S01]  /*0610*/  LDS R5, [R13+0x804] ;  /* 0x000804000d057984 */ /* 0x000fe20000000800 */
[----:B------:R-:W-:-:S03]  /*0620*/  IMAD.WIDE R8, R11, 0x4, R8 ;  /* 0x000000040b087825 */ /* 0x000fc600078e0208 */
[----:B------:R-:W-:Y:S04]  /*0630*/  LDS R6, [R13+0x808] ;  /* 0x000808000d067984 */ /* 0x000fe80000000800 */
[----:B------:R-:W0:Y:S04]  /*0640*/  LDS R7, [R13+0x80c] ;  /* 0x00080c000d077984 */ /* 0x000e280000000800 */
[----:B0-----:R-:W-:Y:S01]  /*0650*/  STG.E.128 desc[UR6][R8.64], R4 ;  /* 0x0000000408007986 */ /* 0x001fe2000c101d06 */
[----:B------:R-:W-:Y:S05]  /*0660*/  EXIT ;  /* 0x000000000000794d */ /* 0x000fea0003800000 */
.L_x_0:
[----:B------:R-:W-:-:S00]  /*0670*/  BRA `(.L_x_0) ;  /* 0xfffffffc00fc7947 */ /* 0x000fc0000383ffff */
[----:B------:R-:W-:-:S00]  /*0680*/  NOP ;  /* 0x0000000000007918 */ /* 0x000fc00000000000 */
[----:B------:R-:W-:-:S00]  /*0690*/  NOP ;  /* 0x0000000000007918 */ /* 0x000fc00000000000 */
[----:B------:R-:W-:-:S00]  /*06a0*/  NOP ;  /* 0x0000000000007918 */ /* 0x000fc00000000000 */
[----:B------:R-:W-:-:S00]  /*06b0*/  NOP ;  /* 0x0000000000007918 */ /* 0x000fc00000000000 */
[----:B------:R-:W-:-:S00]  /*06c0*/  NOP ;  /* 0x0000000000007918 */ /* 0x000fc00000000000 */
[----:B------:R-:W-:-:S00]  /*06d0*/  NOP ;  /* 0x0000000000007918 */ /* 0x000fc00000000000 */
[----:B------:R-:W-:-:S00]  /*06e0*/  NOP ;  /* 0x0000000000007918 */ /* 0x000fc00000000000 */
[----:B------:R-:W-:-:S00]  /*06f0*/  NOP ;  /* 0x0000000000007918 */ /* 0x000fc00000000000 */
.L_x_1:


//--------------------- .nv.shared.triton_poi_fused_clone_5 --------------------------
	.section	.nv.shared.triton_poi_fused_clone_5,"aw",@nobits
	.sectionflags	@""
	.align	16
	.zero		1024


//--------------------- .nv.constant0.triton_poi_fused_clone_5 --------------------------
	.section	.nv.constant0.triton_poi_fused_clone_5,"a",@progbits
	.sectionflags	@""
	.align	4
.nv.constant0.triton_poi_fused_clone_5:
	.zero		560
